	.headerflags	@"EF_CUDA_TEXMODE_UNIFIED EF_CUDA_64BIT_ADDRESS EF_CUDA_ACCELERATORS EF_CUDA_SM90 EF_CUDA_VIRTUAL_SM(EF_CUDA_SM90)"
	.elftype	@"ET_EXEC"


//--------------------- .nv.info                  --------------------------
	.section	.nv.info,"",@"SHT_CUDA_INFO"
	.align	4


	//----- nvinfo : EIATTR_REGCOUNT
	.align		4
        /*0000*/ 	.byte	0x04, 0x2f
        /*0002*/ 	.short	(.L_1 - .L_0)
	.align		4
.L_0:
        /*0004*/ 	.word	index@(triton_poi_fused_5)
        /*0008*/ 	.word	0x0000001e


	//----- nvinfo : EIATTR_MIN_STACK_SIZE
	.align		4
.L_1:
        /*000c*/ 	.byte	0x04, 0x12
        /*000e*/ 	.short	(.L_3 - .L_2)
	.align		4
.L_2:
        /*0010*/ 	.word	index@(triton_poi_fused_5)
        /*0014*/ 	.word	0x00000000


	//----- nvinfo : EIATTR_FRAME_SIZE
	.align		4
.L_3:
        /*0018*/ 	.byte	0x04, 0x11
        /*001a*/ 	.short	(.L_5 - .L_4)
	.align		4
.L_4:
        /*001c*/ 	.word	index@(triton_poi_fused_5)
        /*0020*/ 	.word	0x00000000


	//----- nvinfo : EIATTR_MIN_STACK_SIZE
	.align		4
.L_5:
        /*0024*/ 	.byte	0x04, 0x12
        /*0026*/ 	.short	(.L_7 - .L_6)
	.align		4
.L_6:
        /*0028*/ 	.word	index@(triton_poi_fused_5)
        /*002c*/ 	.word	0x00000000
.L_7:


//--------------------- .nv.info.triton_poi_fused_5 --------------------------
	.section	.nv.info.triton_poi_fused_5,"",@"SHT_CUDA_INFO"
	.sectionflags	@""
	.align	4


	//----- nvinfo : EIATTR_CUDA_API_VERSION
	.align		4
        /*0000*/ 	.byte	0x04, 0x37
        /*0002*/ 	.short	(.L_9 - .L_8)
.L_8:
        /*0004*/ 	.word	0x0000007c


	//----- nvinfo : EIATTR_KPARAM_INFO
	.align		4
.L_9:
        /*0008*/ 	.byte	0x04, 0x17
        /*000a*/ 	.short	(.L_11 - .L_10)
.L_10:
        /*000c*/ 	.word	0x00000000
        /*0010*/ 	.short	0x0003
        /*0012*/ 	.short	0x0014
        /*0014*/ 	.byte	0x00, 0xf0, 0x11, 0x00


	//----- nvinfo : EIATTR_KPARAM_INFO
	.align		4
.L_11:
        /*0018*/ 	.byte	0x04, 0x17
        /*001a*/ 	.short	(.L_13 - .L_12)
.L_12:
        /*001c*/ 	.word	0x00000000
        /*0020*/ 	.short	0x0002
        /*0022*/ 	.short	0x0010
        /*0024*/ 	.byte	0x00, 0xf0, 0x11, 0x00


	//----- nvinfo : EIATTR_KPARAM_INFO
	.align		4
.L_13:
        /*0028*/ 	.byte	0x04, 0x17
        /*002a*/ 	.short	(.L_15 - .L_14)
.L_14:
        /*002c*/ 	.word	0x00000000
        /*0030*/ 	.short	0x0001
        /*0032*/ 	.short	0x0008
        /*0034*/ 	.byte	0x00, 0xf4, 0x21, 0x00


	//----- nvinfo : EIATTR_KPARAM_INFO
	.align		4
.L_15:
        /*0038*/ 	.byte	0x04, 0x17
        /*003a*/ 	.short	(.L_17 - .L_16)
.L_16:
        /*003c*/ 	.word	0x00000000
        /*0040*/ 	.short	0x0000
        /*0042*/ 	.short	0x0000
        /*0044*/ 	.byte	0x00, 0xf4, 0x21, 0x00


	//----- nvinfo : EIATTR_SPARSE_MMA_MASK
	.align		4
.L_17:
        /*0048*/ 	.byte	0x03, 0x50
        /*004a*/ 	.short	0x0000


	//----- nvinfo : EIATTR_MAXREG_COUNT
	.align		4
        /*004c*/ 	.byte	0x03, 0x1b
        /*004e*/ 	.short	0x00ff


	//----- nvinfo : EIATTR_EXIT_INSTR_OFFSETS
	.align		4
        /*0050*/ 	.byte	0x04, 0x1c
        /*0052*/ 	.short	(.L_19 - .L_18)


	//   ....[0]....
.L_18:
        /*0054*/ 	.word	0x00000610


	//   ....[1]....
        /*0058*/ 	.word	0x00000660


	//----- nvinfo : EIATTR_REQNTID
	.align		4
.L_19:
        /*005c*/ 	.byte	0x04, 0x10
        /*005e*/ 	.short	(.L_21 - .L_20)
.L_20:
        /*0060*/ 	.word	0x00000080
        /*0064*/ 	.word	0x00000001
        /*0068*/ 	.word	0x00000001


	//----- nvinfo : EIATTR_CBANK_PARAM_SIZE
	.align		4
.L_21:
        /*006c*/ 	.byte	0x03, 0x19
        /*006e*/ 	.short	0x0018


	//----- nvinfo : EIATTR_PARAM_CBANK
	.align		4
        /*0070*/ 	.byte	0x04, 0x0a
        /*0072*/ 	.short	(.L_23 - .L_22)
	.align		4
.L_22:
        /*0074*/ 	.word	index@(.nv.constant0.triton_poi_fused_5)
        /*0078*/ 	.short	0x0210
        /*007a*/ 	.short	0x0018


	//----- nvinfo : EIATTR_SW_WAR
	.align		4
.L_23:
        /*007c*/ 	.byte	0x04, 0x36
        /*007e*/ 	.short	(.L_25 - .L_24)
.L_24:
        /*0080*/ 	.word	0x00000008
.L_25:


//--------------------- .nv.callgraph             --------------------------
	.section	.nv.callgraph,"",@"SHT_CUDA_CALLGRAPH"
	.align	4
	.sectionentsize	8
	.align		4
        /*0000*/ 	.word	0x00000000
	.align		4
        /*0004*/ 	.word	0xffffffff
	.align		4
        /*0008*/ 	.word	0x00000000
	.align		4
        /*000c*/ 	.word	0xfffffffe
	.align		4
        /*0010*/ 	.word	0x00000000
	.align		4
        /*0014*/ 	.word	0xfffffffd
	.align		4
        /*0018*/ 	.word	0x00000000
	.align		4
        /*001c*/ 	.word	0xfffffffc


//--------------------- .text.triton_poi_fused_5  --------------------------
	.section	.text.triton_poi_fused_5,"ax",@progbits
	.sectionflags	@"SHF_BARRIERS=1"
	.align	128
        .global         triton_poi_fused_5
        .type           triton_poi_fused_5,@function
        .size           triton_poi_fused_5,(.L_x_1 - triton_poi_fused_5)
        .other          triton_poi_fused_5,@"STO_CUDA_ENTRY STV_DEFAULT"
triton_poi_fused_5:
.text.triton_poi_fused_5:
[----:B------:R-:W0:Y:S01]  /*0000*/  LDC R1, c[0x0][0x28] ;  /* 0x00000a00ff017b82 */ /* 0x000e220000000800 */
[----:B------:R-:W1:Y:S07]  /*0010*/  S2R R0, SR_CTAID.X ;  /* 0x0000000000007919 */ /* 0x000e6e0000002500 */
[----:B------:R-:W2:Y:S01]  /*0020*/  LDC.64 R14, c[0x0][0x210] ;  /* 0x00008400ff0e7b82 */ /* 0x000ea20000000a00 */
[----:B------:R-:W-:Y:S01]  /*0030*/  IMAD.MOV.U32 R19, RZ, RZ, RZ ;  /* 0x000000ffff137224 */ /* 0x000fe200078e00ff */
[----:B------:R-:W-:Y:S01]  /*0040*/  ULDC.64 UR6, c[0x0][0x208] ;  /* 0x0000820000067ab9 */ /* 0x000fe20000000a00 */
[----:B------:R-:W3:Y:S01]  /*0050*/  S2R R17, SR_TID.X ;  /* 0x0000000000117919 */ /* 0x000ee20000002100 */
[----:B------:R-:W4:Y:S01]  /*0060*/  S2R R18, SR_CTAID.Y ;  /* 0x0000000000127919 */ /* 0x000f220000002600 */
[----:B------:R-:W-:-:S02]  /*0070*/  IMAD.MOV.U32 R20, RZ, RZ, RZ ;  /* 0x000000ffff147224 */ /* 0x000fc400078e00ff */
[----:B-1----:R-:W-:Y:S01]  /*0080*/  IMAD.SHL.U32 R0, R0, 0x20, RZ ;  /* 0x0000002000007824 */ /* 0x002fe200078e00ff */
[----:B---3--:R-:W-:-:S04]  /*0090*/  SHF.R.U32.HI R21, RZ, 0x5, R17 ;  /* 0x00000005ff157819 */ /* 0x008fc80000011611 */
[----:B------:R-:W-:Y:S01]  /*00a0*/  LOP3.LUT R6, R0, 0x1f, R17, 0xf8, !PT ;  /* 0x0000001f00067812 */ /* 0x000fe200078ef811 */
[----:B----4-:R-:W-:Y:S01]  /*00b0*/  IMAD.SHL.U32 R16, R18, 0x20, RZ ;  /* 0x0000002012107824 */ /* 0x010fe200078e00ff */
[----:B------:R-:W-:Y:S02]  /*00c0*/  SGXT.U32 R21, R21, 0x2 ;  /* 0x000000021515781a */ /* 0x000fe40000000000 */
[----:B------:R-:W-:Y:S02]  /*00d0*/  ISETP.GE.AND P0, PT, R6, 0x19, PT ;  /* 0x000000190600780c */ /* 0x000fe40003f06270 */
[----:B------:R-:W-:Y:S02]  /*00e0*/  LOP3.LUT R2, R16, R21, RZ, 0xfc, !PT ;  /* 0x0000001510027212 */ /* 0x000fe400078efcff */
[----:B------:R-:W-:Y:S02]  /*00f0*/  LOP3.LUT R3, R16, 0x4, R21, 0xfe, !PT ;  /* 0x0000000410037812 */ /* 0x000fe400078efe15 */
[----:B------:R-:W-:Y:S01]  /*0100*/  LOP3.LUT R4, R16, 0x8, R21, 0xfe, !PT ;  /* 0x0000000810047812 */ /* 0x000fe200078efe15 */
[--C-:B------:R-:W-:Y:S01]  /*0110*/  IMAD R27, R2, 0x19, R6.reuse ;  /* 0x00000019021b7824 */ /* 0x100fe200078e0206 */
[----:B------:R-:W-:Y:S01]  /*0120*/  LOP3.LUT R7, R16, 0xc, R21, 0xfe, !PT ;  /* 0x0000000c10077812 */ /* 0x000fe200078efe15 */
[--C-:B------:R-:W-:Y:S01]  /*0130*/  IMAD R3, R3, 0x19, R6.reuse ;  /* 0x0000001903037824 */ /* 0x100fe200078e0206 */
[----:B------:R-:W-:Y:S01]  /*0140*/  LOP3.LUT R9, R16, 0x10, R21, 0xfe, !PT ;  /* 0x0000001010097812 */ /* 0x000fe200078efe15 */
[--C-:B------:R-:W-:Y:S01]  /*0150*/  IMAD R5, R4, 0x19, R6.reuse ;  /* 0x0000001904057824 */ /* 0x100fe200078e0206 */
[----:B------:R-:W-:Y:S01]  /*0160*/  LOP3.LUT R11, R16, 0x14, R21, 0xfe, !PT ;  /* 0x00000014100b7812 */ /* 0x000fe200078efe15 */
[----:B------:R-:W-:Y:S01]  /*0170*/  IMAD R7, R7, 0x19, R6 ;  /* 0x0000001907077824 */ /* 0x000fe200078e0206 */
[----:B------:R-:W-:Y:S01]  /*0180*/  LOP3.LUT R13, R16, 0x18, R21, 0xfe, !PT ;  /* 0x00000018100d7812 */ /* 0x000fe200078efe15 */
[----:B--2---:R-:W-:Y:S01]  /*0190*/  IMAD.WIDE R26, R27, 0x4, R14 ;  /* 0x000000041b1a7825 */ /* 0x004fe200078e020e */
[----:B------:R-:W-:-:S03]  /*01a0*/  LOP3.LUT R23, R16, 0x1c, R21, 0xfe, !PT ;  /* 0x0000001c10177812 */ /* 0x000fc600078efe15 */
[--C-:B------:R-:W-:Y:S01]  /*01b0*/  IMAD R9, R9, 0x19, R6.reuse ;  /* 0x0000001909097824 */ /* 0x100fe200078e0206 */
[----:B------:R1:W2:Y:S01]  /*01c0*/  @!P0 LDG.E.EL R19, desc[UR6][R26.64] ;  /* 0x000000061a138981 */ /* 0x0002a2000c2e1900 */
[--C-:B------:R-:W-:Y:S02]  /*01d0*/  IMAD R11, R11, 0x19, R6.reuse ;  /* 0x000000190b0b7824 */ /* 0x100fe400078e0206 */
[--C-:B------:R-:W-:Y:S02]  /*01e0*/  IMAD R13, R13, 0x19, R6.reuse ;  /* 0x000000190d0d7824 */ /* 0x100fe400078e0206 */
[----:B------:R-:W-:Y:S02]  /*01f0*/  IMAD R23, R23, 0x19, R6 ;  /* 0x0000001917177824 */ /* 0x000fe400078e0206 */
[----:B------:R-:W-:Y:S01]  /*0200*/  IMAD.WIDE R2, R3, 0x4, R14 ;  /* 0x0000000403027825 */ /* 0x000fe200078e020e */
[----:B------:R-:W-:-:S03]  /*0210*/  CS2R R24, SRZ ;  /* 0x0000000000187805 */ /* 0x000fc6000001ff00 */
[--C-:B------:R-:W-:Y:S01]  /*0220*/  IMAD.WIDE R4, R5, 0x4, R14.reuse ;  /* 0x0000000405047825 */ /* 0x100fe200078e020e */
[----:B-1----:R-:W-:Y:S01]  /*0230*/  CS2R R26, SRZ ;  /* 0x00000000001a7805 */ /* 0x002fe2000001ff00 */
[----:B------:R1:W3:Y:S02]  /*0240*/  @!P0 LDG.E.EL R20, desc[UR6][R2.64] ;  /* 0x0000000602148981 */ /* 0x0002e4000c2e1900 */
[----:B------:R-:W-:-:S04]  /*0250*/  IMAD.WIDE R6, R7, 0x4, R14 ;  /* 0x0000000407067825 */ /* 0x000fc800078e020e */
[--C-:B------:R-:W-:Y:S01]  /*0260*/  IMAD.WIDE R8, R9, 0x4, R14.reuse ;  /* 0x0000000409087825 */ /* 0x100fe200078e020e */
[----:B------:R-:W4:Y:S03]  /*0270*/  @!P0 LDG.E.EL R24, desc[UR6][R6.64] ;  /* 0x0000000606188981 */ /* 0x000f26000c2e1900 */
[----:B------:R-:W-:-:S04]  /*0280*/  IMAD.WIDE R10, R11, 0x4, R14 ;  /* 0x000000040b0a7825 */ /* 0x000fc800078e020e */
[--C-:B------:R-:W-:Y:S01]  /*0290*/  IMAD.WIDE R12, R13, 0x4, R14.reuse ;  /* 0x000000040d0c7825 */ /* 0x100fe200078e020e */
[----:B------:R-:W5:Y:S03]  /*02a0*/  @!P0 LDG.E.EL R25, desc[UR6][R10.64] ;  /* 0x000000060a198981 */ /* 0x000f66000c2e1900 */
[----:B------:R-:W-:Y:S01]  /*02b0*/  IMAD.WIDE R14, R23, 0x4, R14 ;  /* 0x00000004170e7825 */ /* 0x000fe200078e020e */
[----:B------:R-:W5:Y:S03]  /*02c0*/  @!P0 LDG.E.EL R27, desc[UR6][R12.64] ;  /* 0x000000060c1b8981 */ /* 0x000f66000c2e1900 */
[----:B------:R-:W-:Y:S01]  /*02d0*/  IMAD.MOV.U32 R22, RZ, RZ, RZ ;  /* 0x000000ffff167224 */ /* 0x000fe200078e00ff */
[----:B------:R-:W5:Y:S01]  /*02e0*/  @!P0 LDG.E.EL R26, desc[UR6][R14.64] ;  /* 0x000000060e1a8981 */ /* 0x000f62000c2e1900 */
[----:B------:R-:W-:-:S04]  /*02f0*/  IMAD.MOV.U32 R23, RZ, RZ, RZ ;  /* 0x000000ffff177224 */ /* 0x000fc800078e00ff */
[----:B------:R1:W5:Y:S04]  /*0300*/  @!P0 LDG.E.EL R22, desc[UR6][R4.64] ;  /* 0x0000000604168981 */ /* 0x000368000c2e1900 */
[----:B------:R1:W5:Y:S01]  /*0310*/  @!P0 LDG.E.EL R23, desc[UR6][R8.64] ;  /* 0x0000000608178981 */ /* 0x000362000c2e1900 */
[----:B------:R-:W1:Y:S02]  /*0320*/  S2UR UR5, SR_CgaCtaId ;  /* 0x00000000000579c3 */ /* 0x000e640000008800 */
[----:B-1----:R-:W-:Y:S01]  /*0330*/  IMAD.SHL.U32 R2, R17, 0x20, RZ ;  /* 0x0000002011027824 */ /* 0x002fe200078e00ff */
[----:B------:R-:W-:-:S04]  /*0340*/  UMOV UR4, 0x400 ;  /* 0x0000040000047882 */ /* 0x000fc80000000000 */
[----:B------:R-:W-:-:S04]  /*0350*/  LOP3.LUT R2, R2, 0x3e0, RZ, 0xc0, !PT ;  /* 0x000003e002027812 */ /* 0x000fc800078ec0ff */
[----:B------:R-:W-:-:S04]  /*0360*/  LOP3.LUT R21, R2, R21, RZ, 0xfc, !PT ;  /* 0x0000001502157212 */ /* 0x000fc800078efcff */
[----:B------:R-:W-:Y:S01]  /*0370*/  LEA.HI R21, R2, R21, RZ, 0x1d ;  /* 0x0000001502157211 */ /* 0x000fe200078fe8ff */
[----:B0-----:R-:W-:-:S06]  /*0380*/  UPRMT UR4, UR5, 0x654, UR4 ;  /* 0x0000065405047896 */ /* 0x001fcc0008000004 */
[----:B------:R-:W-:Y:S01]  /*0390*/  LEA R21, R21, UR4, 0x2 ;  /* 0x0000000415157c11 */ /* 0x000fe2000f8e10ff */
[----:B------:R-:W-:Y:S01]  /*03a0*/  IMAD.SHL.U32 R3, R17, 0x4, RZ ;  /* 0x0000000411037824 */ /* 0x000fe200078e00ff */
[----:B------:R-:W-:-:S04]  /*03b0*/  SHF.R.U32.HI R2, RZ, 0x1, R17 ;  /* 0x00000001ff027819 */ /* 0x000fc80000011611 */
[----:B------:R-:W-:Y:S02]  /*03c0*/  LOP3.LUT R5, R2, 0x3c, RZ, 0xc0, !PT ;  /* 0x0000003c02057812 */ /* 0x000fe400078ec0ff */
[----:B------:R-:W-:-:S05]  /*03d0*/  LOP3.LUT R8, R3, 0x1fc, RZ, 0xc0, !PT ;  /* 0x000001fc03087812 */ /* 0x000fca00078ec0ff */
[----:B------:R-:W-:Y:S01]  /*03e0*/  IMAD.IADD R5, R8, 0x1, R5 ;  /* 0x0000000108057824 */ /* 0x000fe200078e0205 */
[----:B------:R-:W-:-:S04]  /*03f0*/  SHF.R.S32.HI R18, RZ, 0x1a, R18 ;  /* 0x0000001aff127819 */ /* 0x000fc80000011412 */
[----:B------:R-:W-:Y:S02]  /*0400*/  LEA R5, R5, UR4, 0x2 ;  /* 0x0000000405057c11 */ /* 0x000fe4000f8e10ff */
[----:B------:R-:W-:Y:S02]  /*0410*/  LOP3.LUT R16, R16, 0x1c, R3, 0xf8, !PT ;  /* 0x0000001c10107812 */ /* 0x000fe400078ef803 */
[----:B------:R-:W-:-:S04]  /*0420*/  SGXT R3, R18, 0x1 ;  /* 0x000000011203781a */ /* 0x000fc80000000200 */
[----:B------:R-:W-:Y:S02]  /*0430*/  LEA.HI R10, R3, R16, RZ, 0x5 ;  /* 0x00000010030a7211 */ /* 0x000fe400078f28ff */
[----:B------:R-:W0:Y:S02]  /*0440*/  LDC.64 R2, c[0x0][0x218] ;  /* 0x00008600ff027b82 */ /* 0x000e240000000a00 */
[----:B------:R-:W-:Y:S02]  /*0450*/  LOP3.LUT R9, R10, 0xffffffe0, RZ, 0xc0, !PT ;  /* 0xffffffe00a097812 */ /* 0x000fe400078ec0ff */
[----:B------:R-:W-:-:S03]  /*0460*/  SHF.R.U32.HI R17, RZ, 0x3, R17 ;  /* 0x00000003ff117819 */ /* 0x000fc60000011611 */
[----:B------:R-:W-:Y:S01]  /*0470*/  IMAD.IADD R11, R16, 0x1, -R9 ;  /* 0x00000001100b7824 */ /* 0x000fe200078e0a09 */
[----:B------:R-:W-:Y:S02]  /*0480*/  SGXT.U32 R9, R17, 0x4 ;  /* 0x000000041109781a */ /* 0x000fe40000000000 */
[----:B------:R-:W-:Y:S02]  /*0490*/  LOP3.LUT R12, R8, 0x200, RZ, 0xfc, !PT ;  /* 0x00000200080c7812 */ /* 0x000fe400078efcff */
[----:B------:R-:W-:Y:S02]  /*04a0*/  LOP3.LUT R9, R0, R9, RZ, 0xfc, !PT ;  /* 0x0000000900097212 */ /* 0x000fe400078efcff */
[----:B------:R-:W-:Y:S02]  /*04b0*/  SHF.R.S32.HI R10, RZ, 0x5, R10 ;  /* 0x00000005ff0a7819 */ /* 0x000fe4000001140a */
[C---:B------:R-:W-:Y:S02]  /*04c0*/  LOP3.LUT R0, R9.reuse, 0x10, RZ, 0xfc, !PT ;  /* 0x0000001009007812 */ /* 0x040fe400078efcff */
[----:B------:R-:W-:Y:S01]  /*04d0*/  SHF.R.U32.HI R12, RZ, 0x3, R12 ;  /* 0x00000003ff0c7819 */ /* 0x000fe2000001160c */
[----:B------:R-:W-:Y:S01]  /*04e0*/  IMAD R10, R10, 0x320, R11 ;  /* 0x000003200a0a7824 */ /* 0x000fe200078e020b */
[----:B------:R-:W-:-:S02]  /*04f0*/  ISETP.GE.AND P1, PT, R9, 0x19, PT ;  /* 0x000000190900780c */ /* 0x000fc40003f26270 */
[----:B------:R-:W-:Y:S02]  /*0500*/  ISETP.GE.AND P0, PT, R0, 0x19, PT ;  /* 0x000000190000780c */ /* 0x000fe40003f06270 */
[----:B------:R-:W-:Y:S01]  /*0510*/  LOP3.LUT R11, R12, 0x7c, RZ, 0xc0, !PT ;  /* 0x0000007c0c0b7812 */ /* 0x000fe200078ec0ff */
[----:B------:R-:W-:-:S04]  /*0520*/  IMAD R9, R9, 0x20, R10 ;  /* 0x0000002009097824 */ /* 0x000fc800078e020a */
[----:B------:R-:W-:Y:S02]  /*0530*/  IMAD.IADD R11, R8, 0x1, R11 ;  /* 0x00000001080b7824 */ /* 0x000fe400078e020b */
[----:B0-----:R-:W-:-:S03]  /*0540*/  IMAD.WIDE R8, R9, 0x4, R2 ;  /* 0x0000000409087825 */ /* 0x001fc600078e0202 */
[----:B------:R-:W-:Y:S01]  /*0550*/  LEA R11, R11, UR4, 0x2 ;  /* 0x000000040b0b7c11 */ /* 0x000fe2000f8e10ff */
[----:B--2---:R-:W-:Y:S04]  /*0560*/  STS [R21], R19 ;  /* 0x0000001315007388 */ /* 0x004fe80000000800 */
[----:B---3--:R-:W-:Y:S04]  /*0570*/  STS [R21+0x10], R20 ;  /* 0x0000101415007388 */ /* 0x008fe80000000800 */
[----:B----4-:R-:W-:Y:S04]  /*0580*/  STS [R21+0x30], R24 ;  /* 0x0000301815007388 */ /* 0x010fe80000000800 */
[----:B-----5:R-:W-:Y:S04]  /*0590*/  STS [R21+0x50], R25 ;  /* 0x0000501915007388 */ /* 0x020fe80000000800 */
[----:B------:R-:W-:Y:S04]  /*05a0*/  STS [R21+0x60], R27 ;  /* 0x0000601b15007388 */ /* 0x000fe80000000800 */
[----:B------:R-:W-:Y:S04]  /*05b0*/  STS [R21+0x70], R26 ;  /* 0x0000701a15007388 */ /* 0x000fe80000000800 */
[----:B------:R-:W-:Y:S04]  /*05c0*/  STS [R21+0x20], R22 ;  /* 0x0000201615007388 */ /* 0x000fe80000000800 */
[----:B------:R-:W-:Y:S01]  /*05d0*/  STS [R21+0x40], R23 ;  /* 0x0000401715007388 */ /* 0x000fe20000000800 */
[----:B------:R-:W-:Y:S06]  /*05e0*/  BAR.SYNC.DEFER_BLOCKING 0x0 ;  /* 0x0000000000007b1d */ /* 0x000fec0000010000 */
[----:B------:R-:W0:Y:S04]  /*05f0*/  LDS.128 R4, [R5] ;  /* 0x0000000005047984 */ /* 0x000e280000000c00 */
[----:B0-----:R0:W-:Y:S02]  /*0600*/  @!P1 STG.E.128 desc[UR6][R8.64], R4 ;  /* 0x0000000408009986 */ /* 0x0011e4000c101d06 */
[----:B0-----:R-:W-:Y:S05]  /*0610*/  @P0 EXIT ;  /* 0x000000000000094d */ /* 0x001fea0003800000 */
[----:B------:R-:W1:Y:S01]  /*0620*/  LDS.128 R12, [R11+0x800] ;  /* 0x000800000b0c7984 */ /* 0x000e620000000c00 */
[----:B0-----:R-:W-:-:S04]  /*0630*/  IMAD R5, R0, 0x20, R10 ;  /* 0x0000002000057824 */ /* 0x001fc800078e020a */
[----:B------:R-:W-:-:S05]  /*0640*/  IMAD.WIDE R2, R5, 0x4, R2 ;  /* 0x0000000405027825 */ /* 0x000fca00078e0202 */
[----:B-1----:R-:W-:Y:S01]  /*0650*/  STG.E.128 desc[UR6][R2.64], R12 ;  /* 0x0000000c02007986 */ /* 0x002fe2000c101d06 */
[----:B------:R-:W-:Y:S05]  /*0660*/  EXIT ;  /* 0x000000000000794d */ /* 0x000fea0003800000 */
.L_x_0:
[----:B------:R-:W-:-:S00]  /*0670*/  BRA `(.L_x_0) ;  /* 0xfffffffc00fc7947 */ /* 0x000fc0000383ffff */
[----:B------:R-:W-:-:S00]  /*0680*/  NOP ;  /* 0x0000000000007918 */ /* 0x000fc00000000000 */
[----:B------:R-:W-:-:S00]  /*0690*/  NOP ;  /* 0x0000000000007918 */ /* 0x000fc00000000000 */
[----:B------:R-:W-:-:S00]  /*06a0*/  NOP ;  /* 0x0000000000007918 */ /* 0x000fc00000000000 */
[----:B------:R-:W-:-:S00]  /*06b0*/  NOP ;  /* 0x0000000000007918 */ /* 0x000fc00000000000 */
[----:B------:R-:W-:-:S00]  /*06c0*/  NOP ;  /* 0x0000000000007918 */ /* 0x000fc00000000000 */
[----:B------:R-:W-:-:S00]  /*06d0*/  NOP ;  /* 0x0000000000007918 */ /* 0x000fc00000000000 */
[----:B------:R-:W-:-:S00]  /*06e0*/  NOP ;  /* 0x0000000000007918 */ /* 0x000fc00000000000 */
[----:B------:R-:W-:-:S00]  /*06f0*/  NOP ;  /* 0x0000000000007918 */ /* 0x000fc00000000000 */
.L_x_1:


//--------------------- .nv.shared.triton_poi_fused_5 --------------------------
	.section	.nv.shared.triton_poi_fused_5,"aw",@nobits
	.sectionflags	@""
	.align	16
	.zero		1024


//--------------------- .nv.constant0.triton_poi_fused_5 --------------------------
	.section	.nv.constant0.triton_poi_fused_5,"a",@progbits
	.sectionflags	@""
	.align	4
.nv.constant0.triton_poi_fused_5:
	.zero		552
